	.headerflags	@"EF_CUDA_TEXMODE_UNIFIED EF_CUDA_64BIT_ADDRESS EF_CUDA_ACCELERATORS EF_CUDA_SM90 EF_CUDA_VIRTUAL_SM(EF_CUDA_SM90)"
	.elftype	@"ET_EXEC"


//--------------------- .nv.info                  --------------------------
	.section	.nv.info,"",@"SHT_CUDA_INFO"
	.align	4


	//----- nvinfo : EIATTR_REGCOUNT
	.align		4
        /*0000*/ 	.byte	0x04, 0x2f
        /*0002*/ 	.short	(.L_1 - .L_0)
	.align		4
.L_0:
        /*0004*/ 	.word	index@(triton_poi_fused_convolution_28)
        /*0008*/ 	.word	0x0000001a


	//----- nvinfo : EIATTR_MIN_STACK_SIZE
	.align		4
.L_1:
        /*000c*/ 	.byte	0x04, 0x12
        /*000e*/ 	.short	(.L_3 - .L_2)
	.align		4
.L_2:
        /*0010*/ 	.word	index@(triton_poi_fused_convolution_28)
        /*0014*/ 	.word	0x00000000


	//----- nvinfo : EIATTR_FRAME_SIZE
	.align		4
.L_3:
        /*0018*/ 	.byte	0x04, 0x11
        /*001a*/ 	.short	(.L_5 - .L_4)
	.align		4
.L_4:
        /*001c*/ 	.word	index@(triton_poi_fused_convolution_28)
        /*0020*/ 	.word	0x00000000


	//----- nvinfo : EIATTR_MIN_STACK_SIZE
	.align		4
.L_5:
        /*0024*/ 	.byte	0x04, 0x12
        /*0026*/ 	.short	(.L_7 - .L_6)
	.align		4
.L_6:
        /*0028*/ 	.word	index@(triton_poi_fused_convolution_28)
        /*002c*/ 	.word	0x00000000
.L_7:


//--------------------- .nv.info.triton_poi_fused_convolution_28 --------------------------
	.section	.nv.info.triton_poi_fused_convolution_28,"",@"SHT_CUDA_INFO"
	.sectionflags	@""
	.align	4


	//----- nvinfo : EIATTR_CUDA_API_VERSION
	.align		4
        /*0000*/ 	.byte	0x04, 0x37
        /*0002*/ 	.short	(.L_9 - .L_8)
.L_8:
        /*0004*/ 	.word	0x0000007c


	//----- nvinfo : EIATTR_KPARAM_INFO
	.align		4
.L_9:
        /*0008*/ 	.byte	0x04, 0x17
        /*000a*/ 	.short	(.L_11 - .L_10)
.L_10:
        /*000c*/ 	.word	0x00000000
        /*0010*/ 	.short	0x0003
        /*0012*/ 	.short	0x0014
        /*0014*/ 	.byte	0x00, 0xf0, 0x11, 0x00


	//----- nvinfo : EIATTR_KPARAM_INFO
	.align		4
.L_11:
        /*0018*/ 	.byte	0x04, 0x17
        /*001a*/ 	.short	(.L_13 - .L_12)
.L_12:
        /*001c*/ 	.word	0x00000000
        /*0020*/ 	.short	0x0002
        /*0022*/ 	.short	0x0010
        /*0024*/ 	.byte	0x00, 0xf0, 0x11, 0x00


	//----- nvinfo : EIATTR_KPARAM_INFO
	.align		4
.L_13:
        /*0028*/ 	.byte	0x04, 0x17
        /*002a*/ 	.short	(.L_15 - .L_14)
.L_14:
        /*002c*/ 	.word	0x00000000
        /*0030*/ 	.short	0x0001
        /*0032*/ 	.short	0x0008
        /*0034*/ 	.byte	0x00, 0xf4, 0x21, 0x00


	//----- nvinfo : EIATTR_KPARAM_INFO
	.align		4
.L_15:
        /*0038*/ 	.byte	0x04, 0x17
        /*003a*/ 	.short	(.L_17 - .L_16)
.L_16:
        /*003c*/ 	.word	0x00000000
        /*0040*/ 	.short	0x0000
        /*0042*/ 	.short	0x0000
        /*0044*/ 	.byte	0x00, 0xf4, 0x21, 0x00


	//----- nvinfo : EIATTR_SPARSE_MMA_MASK
	.align		4
.L_17:
        /*0048*/ 	.byte	0x03, 0x50
        /*004a*/ 	.short	0x0000


	//----- nvinfo : EIATTR_MAXREG_COUNT
	.align		4
        /*004c*/ 	.byte	0x03, 0x1b
        /*004e*/ 	.short	0x00ff


	//----- nvinfo : EIATTR_EXIT_INSTR_OFFSETS
	.align		4
        /*0050*/ 	.byte	0x04, 0x1c
        /*0052*/ 	.short	(.L_19 - .L_18)


	//   ....[0]....
.L_18:
        /*0054*/ 	.word	0x000005e0


	//   ....[1]....
        /*0058*/ 	.word	0x00000630


	//----- nvinfo : EIATTR_REQNTID
	.align		4
.L_19:
        /*005c*/ 	.byte	0x04, 0x10
        /*005e*/ 	.short	(.L_21 - .L_20)
.L_20:
        /*0060*/ 	.word	0x00000080
        /*0064*/ 	.word	0x00000001
        /*0068*/ 	.word	0x00000001


	//----- nvinfo : EIATTR_CBANK_PARAM_SIZE
	.align		4
.L_21:
        /*006c*/ 	.byte	0x03, 0x19
        /*006e*/ 	.short	0x0018


	//----- nvinfo : EIATTR_PARAM_CBANK
	.align		4
        /*0070*/ 	.byte	0x04, 0x0a
        /*0072*/ 	.short	(.L_23 - .L_22)
	.align		4
.L_22:
        /*0074*/ 	.word	index@(.nv.constant0.triton_poi_fused_convolution_28)
        /*0078*/ 	.short	0x0210
        /*007a*/ 	.short	0x0018


	//----- nvinfo : EIATTR_SW_WAR
	.align		4
.L_23:
        /*007c*/ 	.byte	0x04, 0x36
        /*007e*/ 	.short	(.L_25 - .L_24)
.L_24:
        /*0080*/ 	.word	0x00000008
.L_25:


//--------------------- .nv.callgraph             --------------------------
	.section	.nv.callgraph,"",@"SHT_CUDA_CALLGRAPH"
	.align	4
	.sectionentsize	8
	.align		4
        /*0000*/ 	.word	0x00000000
	.align		4
        /*0004*/ 	.word	0xffffffff
	.align		4
        /*0008*/ 	.word	0x00000000
	.align		4
        /*000c*/ 	.word	0xfffffffe
	.align		4
        /*0010*/ 	.word	0x00000000
	.align		4
        /*0014*/ 	.word	0xfffffffd
	.align		4
        /*0018*/ 	.word	0x00000000
	.align		4
        /*001c*/ 	.word	0xfffffffc


//--------------------- .text.triton_poi_fused_convolution_28 --------------------------
	.section	.text.triton_poi_fused_convolution_28,"ax",@progbits
	.sectionflags	@"SHF_BARRIERS=1"
	.align	128
        .global         triton_poi_fused_convolution_28
        .type           triton_poi_fused_convolution_28,@function
        .size           triton_poi_fused_convolution_28,(.L_x_1 - triton_poi_fused_convolution_28)
        .other          triton_poi_fused_convolution_28,@"STO_CUDA_ENTRY STV_DEFAULT"
triton_poi_fused_convolution_28:
.text.triton_poi_fused_convolution_28:
[----:B------:R-:W0:Y:S02]  /*0000*/  LDC R1, c[0x0][0x28] ;  /* 0x00000a00ff017b82 */ /* 0x000e240000000800 */
[----:B------:R-:W1:Y:S01]  /*0010*/  S2R R12, SR_TID.X ;  /* 0x00000000000c7919 */ /* 0x000e620000002100 */
[----:B------:R-:W2:Y:S01]  /*0020*/  LDC.64 R8, c[0x0][0x210] ;  /* 0x00008400ff087b82 */ /* 0x000ea20000000a00 */
[----:B------:R-:W-:Y:S01]  /*0030*/  ULDC.64 UR6, c[0x0][0x208] ;  /* 0x0000820000067ab9 */ /* 0x000fe20000000a00 */
[----:B------:R-:W3:Y:S01]  /*0040*/  S2R R17, SR_CTAID.Y ;  /* 0x0000000000117919 */ /* 0x000ee20000002600 */
[----:B------:R-:W4:Y:S01]  /*0050*/  S2R R3, SR_CTAID.X ;  /* 0x0000000000037919 */ /* 0x000f220000002500 */
[----:B-1----:R-:W-:Y:S01]  /*0060*/  SHF.R.U32.HI R0, RZ, 0x3, R12 ;  /* 0x00000003ff007819 */ /* 0x002fe2000001160c */
[----:B------:R-:W-:Y:S02]  /*0070*/  IMAD.SHL.U32 R2, R12, 0x4, RZ ;  /* 0x000000040c027824 */ /* 0x000fe400078e00ff */
[----:B---3--:R-:W-:Y:S01]  /*0080*/  IMAD.SHL.U32 R17, R17, 0x20, RZ ;  /* 0x0000002011117824 */ /* 0x008fe200078e00ff */
[----:B------:R-:W-:Y:S01]  /*0090*/  SGXT.U32 R0, R0, 0x4 ;  /* 0x000000040000781a */ /* 0x000fe20000000000 */
[----:B----4-:R-:W-:-:S03]  /*00a0*/  IMAD.SHL.U32 R3, R3, 0x20, RZ ;  /* 0x0000002003037824 */ /* 0x010fc600078e00ff */
[----:B------:R-:W-:Y:S02]  /*00b0*/  LOP3.LUT R4, R17, R0, RZ, 0xfc, !PT ;  /* 0x0000000011047212 */ /* 0x000fe400078efcff */
[----:B------:R-:W-:Y:S02]  /*00c0*/  LOP3.LUT R10, R17, 0x10, R0, 0xfe, !PT ;  /* 0x00000010110a7812 */ /* 0x000fe400078efe00 */
[----:B------:R-:W-:Y:S02]  /*00d0*/  SHF.R.S32.HI R5, RZ, 0x1f, R4 ;  /* 0x0000001fff057819 */ /* 0x000fe40000011404 */
[----:B------:R-:W-:Y:S02]  /*00e0*/  SHF.R.S32.HI R7, RZ, 0x1f, R10 ;  /* 0x0000001fff077819 */ /* 0x000fe4000001140a */
[----:B------:R-:W-:Y:S02]  /*00f0*/  LEA.HI R6, R5, R4, RZ, 0x6 ;  /* 0x0000000405067211 */ /* 0x000fe400078f30ff */
[----:B------:R-:W-:-:S02]  /*0100*/  LEA.HI R11, R7, R10, RZ, 0x6 ;  /* 0x0000000a070b7211 */ /* 0x000fc400078f30ff */
[C---:B------:R-:W-:Y:S01]  /*0110*/  LOP3.LUT R7, R6.reuse, 0x3ffffc0, RZ, 0xc0, !PT ;  /* 0x03ffffc006077812 */ /* 0x040fe200078ec0ff */
[----:B------:R-:W-:Y:S01]  /*0120*/  IMAD.SHL.U32 R6, R6, 0x80, RZ ;  /* 0x0000008006067824 */ /* 0x000fe200078e00ff */
[C---:B------:R-:W-:Y:S01]  /*0130*/  LOP3.LUT R13, R11.reuse, 0x3ffffc0, RZ, 0xc0, !PT ;  /* 0x03ffffc00b0d7812 */ /* 0x040fe200078ec0ff */
[----:B------:R-:W-:Y:S01]  /*0140*/  IMAD.SHL.U32 R11, R11, 0x80, RZ ;  /* 0x000000800b0b7824 */ /* 0x000fe200078e00ff */
[----:B------:R-:W-:Y:S01]  /*0150*/  LOP3.LUT R5, R3, 0x1c, R2, 0xf8, !PT ;  /* 0x0000001c03057812 */ /* 0x000fe200078ef802 */
[----:B------:R-:W-:Y:S02]  /*0160*/  IMAD.IADD R14, R4, 0x1, -R7 ;  /* 0x00000001040e7824 */ /* 0x000fe400078e0a07 */
[----:B------:R-:W-:Y:S01]  /*0170*/  IMAD.IADD R16, R10, 0x1, -R13 ;  /* 0x000000010a107824 */ /* 0x000fe200078e0a0d */
[----:B------:R-:W-:Y:S01]  /*0180*/  ISETP.GE.AND P0, PT, R5, 0x40, PT ;  /* 0x000000400500780c */ /* 0x000fe20003f06270 */
[--C-:B------:R-:W-:Y:S01]  /*0190*/  IMAD R14, R14, 0x40, R5.reuse ;  /* 0x000000400e0e7824 */ /* 0x100fe200078e0205 */
[----:B------:R-:W-:Y:S01]  /*01a0*/  LOP3.LUT R11, R11, 0xffffe000, RZ, 0xc0, !PT ;  /* 0xffffe0000b0b7812 */ /* 0x000fe200078ec0ff */
[----:B------:R-:W-:Y:S01]  /*01b0*/  IMAD R16, R16, 0x40, R5 ;  /* 0x0000004010107824 */ /* 0x000fe200078e0205 */
[----:B------:R-:W-:-:S02]  /*01c0*/  LOP3.LUT R5, R6, 0xffffe000, RZ, 0xc0, !PT ;  /* 0xffffe00006057812 */ /* 0x000fc400078ec0ff */
[----:B------:R-:W-:Y:S02]  /*01d0*/  CS2R R6, SRZ ;  /* 0x0000000000067805 */ /* 0x000fe4000001ff00 */
[----:B------:R-:W-:Y:S01]  /*01e0*/  ISETP.LT.AND P1, PT, R4, 0x100, !P0 ;  /* 0x000001000400780c */ /* 0x000fe20004721270 */
[----:B------:R-:W-:Y:S01]  /*01f0*/  IMAD.IADD R11, R16, 0x1, R11 ;  /* 0x00000001100b7824 */ /* 0x000fe200078e020b */
[----:B------:R-:W-:Y:S01]  /*0200*/  ISETP.LT.AND P0, PT, R10, 0x100, !P0 ;  /* 0x000001000a00780c */ /* 0x000fe20004701270 */
[----:B------:R-:W-:Y:S01]  /*0210*/  IMAD.IADD R15, R14, 0x1, R5 ;  /* 0x000000010e0f7824 */ /* 0x000fe200078e0205 */
[----:B------:R-:W-:Y:S01]  /*0220*/  CS2R R4, SRZ ;  /* 0x0000000000047805 */ /* 0x000fe2000001ff00 */
[----:B--2---:R-:W-:Y:S01]  /*0230*/  IMAD.WIDE R18, R11, 0x4, R8 ;  /* 0x000000040b127825 */ /* 0x004fe200078e0208 */
[----:B------:R-:W-:-:S03]  /*0240*/  CS2R R10, SRZ ;  /* 0x00000000000a7805 */ /* 0x000fc6000001ff00 */
[----:B------:R-:W-:Y:S01]  /*0250*/  IMAD.WIDE R14, R15, 0x4, R8 ;  /* 0x000000040f0e7825 */ /* 0x000fe200078e0208 */
[----:B------:R-:W-:-:S04]  /*0260*/  CS2R R8, SRZ ;  /* 0x0000000000087805 */ /* 0x000fc8000001ff00 */
[----:B------:R1:W2:Y:S04]  /*0270*/  @P1 LDG.E.EL.128 R4, desc[UR6][R14.64] ;  /* 0x000000060e041981 */ /* 0x0002a8000c2e1d00 */
[----:B------:R3:W4:Y:S01]  /*0280*/  @P0 LDG.E.EL.128 R8, desc[UR6][R18.64] ;  /* 0x0000000612080981 */ /* 0x000722000c2e1d00 */
[----:B------:R-:W5:Y:S01]  /*0290*/  S2UR UR5, SR_CgaCtaId ;  /* 0x00000000000579c3 */ /* 0x000f620000008800 */
[C---:B------:R-:W-:Y:S01]  /*02a0*/  IMAD.SHL.U32 R13, R12.reuse, 0x80, RZ ;  /* 0x000000800c0d7824 */ /* 0x040fe200078e00ff */
[----:B------:R-:W-:Y:S01]  /*02b0*/  UMOV UR4, 0x400 ;  /* 0x0000040000047882 */ /* 0x000fe20000000000 */
[----:B------:R-:W-:-:S03]  /*02c0*/  IMAD.SHL.U32 R12, R12, 0x2, RZ ;  /* 0x000000020c0c7824 */ /* 0x000fc600078e00ff */
[----:B------:R-:W-:Y:S02]  /*02d0*/  LOP3.LUT R13, R13, 0x380, RZ, 0xc0, !PT ;  /* 0x000003800d0d7812 */ /* 0x000fe400078ec0ff */
[----:B------:R-:W-:Y:S02]  /*02e0*/  LOP3.LUT R22, R12, 0xf0, RZ, 0xc0, !PT ;  /* 0x000000f00c167812 */ /* 0x000fe400078ec0ff */
[C---:B-1----:R-:W-:Y:S02]  /*02f0*/  LOP3.LUT R14, R13.reuse, 0x20, RZ, 0xfc, !PT ;  /* 0x000000200d0e7812 */ /* 0x042fe400078efcff */
[C---:B------:R-:W-:Y:S02]  /*0300*/  LOP3.LUT R16, R13.reuse, 0x40, RZ, 0xfc, !PT ;  /* 0x000000400d107812 */ /* 0x040fe400078efcff */
[C---:B------:R-:W-:Y:S02]  /*0310*/  LOP3.LUT R12, R13.reuse, R0, RZ, 0xfc, !PT ;  /* 0x000000000d0c7212 */ /* 0x040fe400078efcff */
[----:B---3--:R-:W-:Y:S01]  /*0320*/  LOP3.LUT R18, R13, 0x60, RZ, 0xfc, !PT ;  /* 0x000000600d127812 */ /* 0x008fe200078efcff */
[----:B-----5:R-:W-:-:S06]  /*0330*/  UPRMT UR4, UR5, 0x654, UR4 ;  /* 0x0000065405047896 */ /* 0x020fcc0008000004 */
[----:B------:R-:W-:Y:S02]  /*0340*/  LEA.HI R13, R13, UR4, RZ, 0x1f ;  /* 0x000000040d0d7c11 */ /* 0x000fe4000f8ff8ff */
[----:B------:R-:W-:Y:S02]  /*0350*/  LEA.HI R15, R14, UR4, RZ, 0x1f ;  /* 0x000000040e0f7c11 */ /* 0x000fe4000f8ff8ff */
[----:B------:R-:W-:Y:S01]  /*0360*/  LEA.HI R21, R16, UR4, RZ, 0x1f ;  /* 0x0000000410157c11 */ /* 0x000fe2000f8ff8ff */
[----:B------:R-:W-:Y:S01]  /*0370*/  IMAD R19, R12, 0x4, R13 ;  /* 0x000000040c137824 */ /* 0x000fe200078e020d */
[----:B------:R-:W-:Y:S01]  /*0380*/  LEA.HI R23, R18, UR4, RZ, 0x1f ;  /* 0x0000000412177c11 */ /* 0x000fe2000f8ff8ff */
[----:B------:R-:W-:Y:S01]  /*0390*/  IMAD R18, R12, 0x4, R15 ;  /* 0x000000040c127824 */ /* 0x000fe200078e020f */
[----:B------:R-:W-:Y:S01]  /*03a0*/  LOP3.LUT R16, R2, 0x1fc, RZ, 0xc0, !PT ;  /* 0x000001fc02107812 */ /* 0x000fe200078ec0ff */
[C---:B------:R-:W-:Y:S01]  /*03b0*/  IMAD R21, R12.reuse, 0x4, R21 ;  /* 0x000000040c157824 */ /* 0x040fe200078e0215 */
[----:B------:R-:W-:Y:S01]  /*03c0*/  LOP3.LUT R2, R17, 0x1c, R2, 0xf8, !PT ;  /* 0x0000001c11027812 */ /* 0x000fe200078ef802 */
[----:B------:R-:W-:-:S02]  /*03d0*/  IMAD R20, R12, 0x4, R23 ;  /* 0x000000040c147824 */ /* 0x000fc400078e0217 */
[----:B------:R-:W-:Y:S01]  /*03e0*/  VIADD R13, R22, UR4 ;  /* 0x00000004160d7c36 */ /* 0x000fe20008000000 */
[----:B------:R-:W-:Y:S02]  /*03f0*/  SHF.R.S32.HI R17, RZ, 0x1f, R2 ;  /* 0x0000001fff117819 */ /* 0x000fe40000011402 */
[----:B------:R-:W-:Y:S01]  /*0400*/  ISETP.GE.AND P0, PT, R2, 0x100, PT ;  /* 0x000001000200780c */ /* 0x000fe20003f06270 */
[----:B------:R-:W-:Y:S01]  /*0410*/  IMAD R13, R16, 0x4, R13 ;  /* 0x00000004100d7824 */ /* 0x000fe200078e020d */
[----:B------:R-:W-:Y:S01]  /*0420*/  LEA.HI R17, R17, R2, RZ, 0x6 ;  /* 0x0000000211117211 */ /* 0x000fe200078f30ff */
[----:B--2---:R-:W-:Y:S04]  /*0430*/  STS [R19], R4 ;  /* 0x0000000413007388 */ /* 0x004fe80000000800 */
[----:B------:R1:W-:Y:S04]  /*0440*/  STS [R18+0x80], R5 ;  /* 0x0000800512007388 */ /* 0x0003e80000000800 */
[----:B------:R2:W-:Y:S04]  /*0450*/  STS [R21+0x100], R6 ;  /* 0x0001000615007388 */ /* 0x0005e80000000800 */
[----:B------:R3:W-:Y:S01]  /*0460*/  STS [R20+0x180], R7 ;  /* 0x0001800714007388 */ /* 0x0007e20000000800 */
[----:B-1----:R-:W1:Y:S03]  /*0470*/  LDC.64 R4, c[0x0][0x218] ;  /* 0x00008600ff047b82 */ /* 0x002e660000000a00 */
[----:B----4-:R4:W-:Y:S01]  /*0480*/  STS [R19+0x40], R8 ;  /* 0x0000400813007388 */ /* 0x0109e20000000800 */
[C---:B--2---:R-:W-:Y:S01]  /*0490*/  IMAD.SHL.U32 R6, R17.reuse, 0x40, RZ ;  /* 0x0000004011067824 */ /* 0x044fe200078e00ff */
[----:B------:R-:W-:-:S02]  /*04a0*/  LOP3.LUT R17, R17, 0xffffffc0, RZ, 0xc0, !PT ;  /* 0xffffffc011117812 */ /* 0x000fc400078ec0ff */
[----:B------:R2:W-:Y:S02]  /*04b0*/  STS [R18+0xc0], R9 ;  /* 0x0000c00912007388 */ /* 0x0005e40000000800 */
[----:B---3--:R-:W-:Y:S02]  /*04c0*/  LOP3.LUT R7, R6, 0xfffff000, RZ, 0xc0, !PT ;  /* 0xfffff00006077812 */ /* 0x008fe400078ec0ff */
[----:B------:R-:W-:Y:S01]  /*04d0*/  STS [R21+0x140], R10 ;  /* 0x0001400a15007388 */ /* 0x000fe20000000800 */
[----:B------:R-:W-:Y:S02]  /*04e0*/  LOP3.LUT R6, R3, R0, RZ, 0xfc, !PT ;  /* 0x0000000003067212 */ /* 0x000fe400078efcff */
[----:B------:R-:W-:Y:S01]  /*04f0*/  LOP3.LUT R0, R3, 0x10, R0, 0xfe, !PT ;  /* 0x0000001003007812 */ /* 0x000fe200078efe00 */
[----:B------:R-:W-:Y:S01]  /*0500*/  STS [R20+0x1c0], R11 ;  /* 0x0001c00b14007388 */ /* 0x000fe20000000800 */
[----:B----4-:R-:W-:Y:S02]  /*0510*/  LOP3.LUT R8, R16, 0x200, RZ, 0xfc, !PT ;  /* 0x0000020010087812 */ /* 0x010fe400078efcff */
[----:B------:R-:W-:Y:S01]  /*0520*/  IADD3 R7, R7, R2, -R17 ;  /* 0x0000000207077210 */ /* 0x000fe20007ffe811 */
[----:B------:R-:W-:Y:S01]  /*0530*/  BAR.SYNC.DEFER_BLOCKING 0x0 ;  /* 0x0000000000007b1d */ /* 0x000fe20000010000 */
[----:B------:R-:W-:-:S02]  /*0540*/  ISETP.LT.AND P1, PT, R6, 0x40, !P0 ;  /* 0x000000400600780c */ /* 0x000fc40004721270 */
[----:B------:R-:W-:Y:S01]  /*0550*/  ISETP.LT.AND P0, PT, R0, 0x40, !P0 ;  /* 0x000000400000780c */ /* 0x000fe20004701270 */
[----:B------:R-:W-:Y:S01]  /*0560*/  IMAD R3, R6, 0x40, R7 ;  /* 0x0000004006037824 */ /* 0x000fe200078e0207 */
[----:B------:R-:W-:-:S03]  /*0570*/  SHF.R.U32.HI R8, RZ, 0x1, R8 ;  /* 0x00000001ff087819 */ /* 0x000fc60000011608 */
[----:B-1----:R-:W-:Y:S01]  /*0580*/  IMAD.WIDE R2, R3, 0x4, R4 ;  /* 0x0000000403027825 */ /* 0x002fe200078e0204 */
[----:B------:R-:W-:-:S05]  /*0590*/  LOP3.LUT R8, R8, 0x1f0, RZ, 0xc0, !PT ;  /* 0x000001f008087812 */ /* 0x000fca00078ec0ff */
[----:B--2---:R-:W-:-:S04]  /*05a0*/  VIADD R9, R8, UR4 ;  /* 0x0000000408097c36 */ /* 0x004fc80008000000 */
[----:B------:R-:W-:Y:S01]  /*05b0*/  IMAD R9, R16, 0x4, R9 ;  /* 0x0000000410097824 */ /* 0x000fe200078e0209 */
[----:B------:R-:W1:Y:S04]  /*05c0*/  LDS.128 R12, [R13] ;  /* 0x000000000d0c7984 */ /* 0x000e680000000c00 */
[----:B-1----:R1:W-:Y:S01]  /*05d0*/  @P1 STG.E.128 desc[UR6][R2.64], R12 ;  /* 0x0000000c02001986 */ /* 0x0023e2000c101d06 */
[----:B------:R-:W-:Y:S05]  /*05e0*/  @!P0 EXIT ;  /* 0x000000000000894d */ /* 0x000fea0003800000 */
[----:B------:R-:W0:Y:S01]  /*05f0*/  LDS.128 R8, [R9+0x800] ;  /* 0x0008000009087984 */ /* 0x000e220000000c00 */
[----:B------:R-:W-:-:S04]  /*0600*/  IMAD R7, R0, 0x40, R7 ;  /* 0x0000004000077824 */ /* 0x000fc800078e0207 */
[----:B------:R-:W-:-:S05]  /*0610*/  IMAD.WIDE R4, R7, 0x4, R4 ;  /* 0x0000000407047825 */ /* 0x000fca00078e0204 */
[----:B0-----:R-:W-:Y:S01]  /*0620*/  STG.E.128 desc[UR6][R4.64], R8 ;  /* 0x0000000804007986 */ /* 0x001fe2000c101d06 */
[----:B------:R-:W-:Y:S05]  /*0630*/  EXIT ;  /* 0x000000000000794d */ /* 0x000fea0003800000 */
.L_x_0:
[----:B------:R-:W-:-:S00]  /*0640*/  BRA `(.L_x_0) ;  /* 0xfffffffc00fc7947 */ /* 0x000fc0000383ffff */
[----:B------:R-:W-:-:S00]  /*0650*/  NOP ;  /* 0x0000000000007918 */ /* 0x000fc00000000000 */
        /* <DEDUP_REMOVED lines=10> */
.L_x_1:


//--------------------- .nv.shared.triton_poi_fused_convolution_28 --------------------------
	.section	.nv.shared.triton_poi_fused_convolution_28,"aw",@nobits
	.sectionflags	@""
	.align	16
	.zero		1024


//--------------------- .nv.constant0.triton_poi_fused_convolution_28 --------------------------
	.section	.nv.constant0.triton_poi_fused_convolution_28,"a",@progbits
	.sectionflags	@""
	.align	4
.nv.constant0.triton_poi_fused_convolution_28:
	.zero		552
